//
// Generated by NVIDIA NVVM Compiler
//
// Compiler Build ID: CL-36424714
// Cuda compilation tools, release 13.0, V13.0.88
// Based on NVVM 20.0.0
//

.version 9.0
.target sm_100
.address_size 64

	// .globl	_Z24convolution_tiled_kernelPfS_ii
.const .align 4 .b8 F_c[100];
// _ZZ24convolution_tiled_kernelPfS_iiE3N_s has been demoted

.visible .entry _Z24convolution_tiled_kernelPfS_ii(
	.param .u64 .ptr .align 1 _Z24convolution_tiled_kernelPfS_ii_param_0,
	.param .u64 .ptr .align 1 _Z24convolution_tiled_kernelPfS_ii_param_1,
	.param .u32 _Z24convolution_tiled_kernelPfS_ii_param_2,
	.param .u32 _Z24convolution_tiled_kernelPfS_ii_param_3
)
{
	.reg .pred 	%p<12>;
	.reg .b32 	%r<24>;
	.reg .b32 	%f<77>;
	.reg .b64 	%rd<9>;
	// demoted variable
	.shared .align 4 .b8 _ZZ24convolution_tiled_kernelPfS_iiE3N_s[1024];
	ld.param.u64 	%rd1, [_Z24convolution_tiled_kernelPfS_ii_param_0];
	ld.param.u64 	%rd2, [_Z24convolution_tiled_kernelPfS_ii_param_1];
	ld.param.u32 	%r6, [_Z24convolution_tiled_kernelPfS_ii_param_2];
	ld.param.u32 	%r8, [_Z24convolution_tiled_kernelPfS_ii_param_3];
	mov.u32 	%r9, %tid.x;
	mov.u32 	%r1, %tid.y;
	mov.u32 	%r10, %ctaid.x;
	add.s32 	%r2, %r9, -2;
	mad.lo.s32 	%r3, %r10, 12, %r2;
	mov.u32 	%r11, %ctaid.y;
	mad.lo.s32 	%r12, %r11, 12, %r1;
	add.s32 	%r4, %r12, -2;
	setp.lt.u32 	%p1, %r12, 2;
	setp.ge.s32 	%p2, %r4, %r8;
	or.pred  	%p3, %p1, %p2;
	setp.lt.s32 	%p4, %r3, 0;
	or.pred  	%p5, %p4, %p3;
	setp.ge.s32 	%p6, %r3, %r6;
	shl.b32 	%r14, %r1, 6;
	mov.u32 	%r15, _ZZ24convolution_tiled_kernelPfS_iiE3N_s;
	add.s32 	%r16, %r15, %r14;
	shl.b32 	%r17, %r9, 2;
	add.s32 	%r5, %r16, %r17;
	or.pred  	%p7, %p6, %p5;
	@%p7 bra 	$L__BB0_2;
	cvta.to.global.u64 	%rd3, %rd1;
	mad.lo.s32 	%r19, %r6, %r4, %r3;
	mul.wide.s32 	%rd4, %r19, 4;
	add.s64 	%rd5, %rd3, %rd4;
	ld.global.f32 	%f2, [%rd5];
	st.shared.f32 	[%r5], %f2;
	bra.uni 	$L__BB0_3;
$L__BB0_2:
	mov.b32 	%r18, 0;
	st.shared.u32 	[%r5], %r18;
$L__BB0_3:
	bar.sync 	0;
	add.s32 	%r21, %r1, -2;
	max.u32 	%r22, %r2, %r21;
	setp.gt.u32 	%p8, %r22, 11;
	@%p8 bra 	$L__BB0_6;
	setp.ge.s32 	%p9, %r3, %r6;
	setp.ge.s32 	%p10, %r4, %r8;
	ld.const.f32 	%f3, [F_c];
	ld.shared.f32 	%f4, [%r5+-136];
	fma.rn.f32 	%f5, %f3, %f4, 0f00000000;
	ld.const.f32 	%f6, [F_c+4];
	ld.shared.f32 	%f7, [%r5+-132];
	fma.rn.f32 	%f8, %f6, %f7, %f5;
	ld.const.f32 	%f9, [F_c+8];
	ld.shared.f32 	%f10, [%r5+-128];
	fma.rn.f32 	%f11, %f9, %f10, %f8;
	ld.const.f32 	%f12, [F_c+12];
	ld.shared.f32 	%f13, [%r5+-124];
	fma.rn.f32 	%f14, %f12, %f13, %f11;
	ld.const.f32 	%f15, [F_c+16];
	ld.shared.f32 	%f16, [%r5+-120];
	fma.rn.f32 	%f17, %f15, %f16, %f14;
	ld.const.f32 	%f18, [F_c+20];
	ld.shared.f32 	%f19, [%r5+-72];
	fma.rn.f32 	%f20, %f18, %f19, %f17;
	ld.const.f32 	%f21, [F_c+24];
	ld.shared.f32 	%f22, [%r5+-68];
	fma.rn.f32 	%f23, %f21, %f22, %f20;
	ld.const.f32 	%f24, [F_c+28];
	ld.shared.f32 	%f25, [%r5+-64];
	fma.rn.f32 	%f26, %f24, %f25, %f23;
	ld.const.f32 	%f27, [F_c+32];
	ld.shared.f32 	%f28, [%r5+-60];
	fma.rn.f32 	%f29, %f27, %f28, %f26;
	ld.const.f32 	%f30, [F_c+36];
	ld.shared.f32 	%f31, [%r5+-56];
	fma.rn.f32 	%f32, %f30, %f31, %f29;
	ld.const.f32 	%f33, [F_c+40];
	ld.shared.f32 	%f34, [%r5+-8];
	fma.rn.f32 	%f35, %f33, %f34, %f32;
	ld.const.f32 	%f36, [F_c+44];
	ld.shared.f32 	%f37, [%r5+-4];
	fma.rn.f32 	%f38, %f36, %f37, %f35;
	ld.const.f32 	%f39, [F_c+48];
	ld.shared.f32 	%f40, [%r5];
	fma.rn.f32 	%f41, %f39, %f40, %f38;
	ld.const.f32 	%f42, [F_c+52];
	ld.shared.f32 	%f43, [%r5+4];
	fma.rn.f32 	%f44, %f42, %f43, %f41;
	ld.const.f32 	%f45, [F_c+56];
	ld.shared.f32 	%f46, [%r5+8];
	fma.rn.f32 	%f47, %f45, %f46, %f44;
	ld.const.f32 	%f48, [F_c+60];
	ld.shared.f32 	%f49, [%r5+56];
	fma.rn.f32 	%f50, %f48, %f49, %f47;
	ld.const.f32 	%f51, [F_c+64];
	ld.shared.f32 	%f52, [%r5+60];
	fma.rn.f32 	%f53, %f51, %f52, %f50;
	ld.const.f32 	%f54, [F_c+68];
	ld.shared.f32 	%f55, [%r5+64];
	fma.rn.f32 	%f56, %f54, %f55, %f53;
	ld.const.f32 	%f57, [F_c+72];
	ld.shared.f32 	%f58, [%r5+68];
	fma.rn.f32 	%f59, %f57, %f58, %f56;
	ld.const.f32 	%f60, [F_c+76];
	ld.shared.f32 	%f61, [%r5+72];
	fma.rn.f32 	%f62, %f60, %f61, %f59;
	ld.const.f32 	%f63, [F_c+80];
	ld.shared.f32 	%f64, [%r5+120];
	fma.rn.f32 	%f65, %f63, %f64, %f62;
	ld.const.f32 	%f66, [F_c+84];
	ld.shared.f32 	%f67, [%r5+124];
	fma.rn.f32 	%f68, %f66, %f67, %f65;
	ld.const.f32 	%f69, [F_c+88];
	ld.shared.f32 	%f70, [%r5+128];
	fma.rn.f32 	%f71, %f69, %f70, %f68;
	ld.const.f32 	%f72, [F_c+92];
	ld.shared.f32 	%f73, [%r5+132];
	fma.rn.f32 	%f74, %f72, %f73, %f71;
	ld.const.f32 	%f75, [F_c+96];
	ld.shared.f32 	%f76, [%r5+136];
	fma.rn.f32 	%f1, %f75, %f76, %f74;
	or.pred  	%p11, %p9, %p10;
	@%p11 bra 	$L__BB0_6;
	mad.lo.s32 	%r23, %r6, %r4, %r3;
	cvta.to.global.u64 	%rd6, %rd2;
	mul.wide.s32 	%rd7, %r23, 4;
	add.s64 	%rd8, %rd6, %rd7;
	st.global.f32 	[%rd8], %f1;
$L__BB0_6:
	ret;

}


// ===== COMPILED SASS (sm_100) =====

	.target	sm_100

	.elftype	@"ET_EXEC"


//--------------------- .note.nv.tkinfo           --------------------------
	.section	.note.nv.tkinfo,"",@"SHT_NOTE"
	.sectionflags	@"SHF_NOTE_NV_TKINFO"
	.tkinfo
        /*0018*/ 	.word	0x00000002
        /*0030*/ 	.string	""
        /*0030*/ 	.string	"ptxas"
        /*0030*/ 	.string	"Cuda compilation tools, release 13.0, V13.0.88"
        /*0030*/ 	.string	"Build cuda_13.0.r13.0/compiler.36424714_0"
        /*0030*/ 	.string	"-arch sm_100 -m 64 "



//--------------------- .note.nv.cuinfo           --------------------------
	.section	.note.nv.cuinfo,"",@"SHT_NOTE"
	.sectionflags	@"SHF_NOTE_NV_CUINFO"
        /*0018*/ 	.short	0x0002
        /*001a*/ 	.short	0x0064
        /*001c*/ 	.short	0x0082
	.zero		2


//--------------------- .nv.info                  --------------------------
	.section	.nv.info,"",@"SHT_CUDA_INFO"
	.align	4


	//----- nvinfo : EIATTR_REGCOUNT
	.align		4
        /*0000*/ 	.byte	0x04, 0x2f
        /*0002*/ 	.short	(.L_2 - .L_1)
	.align		4
.L_1:
        /*0004*/ 	.word	index@(_Z24convolution_tiled_kernelPfS_ii)
        /*0008*/ 	.word	0x00000013


	//----- nvinfo : EIATTR_FRAME_SIZE
	.align		4
.L_2:
        /*000c*/ 	.byte	0x04, 0x11
        /*000e*/ 	.short	(.L_4 - .L_3)
	.align		4
.L_3:
        /*0010*/ 	.word	index@(_Z24convolution_tiled_kernelPfS_ii)
        /*0014*/ 	.word	0x00000000


	//----- nvinfo : EIATTR_MIN_STACK_SIZE
	.align		4
.L_4:
        /*0018*/ 	.byte	0x04, 0x12
        /*001a*/ 	.short	(.L_6 - .L_5)
	.align		4
.L_5:
        /*001c*/ 	.word	index@(_Z24convolution_tiled_kernelPfS_ii)
        /*0020*/ 	.word	0x00000000
.L_6:


//--------------------- .nv.compat                --------------------------
	.section	.nv.compat,"",@"SHT_CUDA_COMPAT_INFO"
	.align	4
        /*0000*/ 	.byte	0x02, 0x09, 0x00, 0x00, 0x02, 0x02, 0x01, 0x00, 0x02, 0x05, 0x05, 0x00, 0x03, 0x07, 0x01, 0x01
        /*0010*/ 	.byte	0x02, 0x03, 0x00, 0x00, 0x02, 0x06, 0x01, 0x00, 0x04, 0x0b, 0x08, 0x00, 0x09, 0x00, 0x00, 0x00
        /*0020*/ 	.byte	0x00, 0x00, 0x00, 0x00


//--------------------- .nv.info._Z24convolution_tiled_kernelPfS_ii --------------------------
	.section	.nv.info._Z24convolution_tiled_kernelPfS_ii,"",@"SHT_CUDA_INFO"
	.sectionflags	@""
	.align	4


	//----- nvinfo : EIATTR_CUDA_API_VERSION
	.align		4
        /*0000*/ 	.byte	0x04, 0x37
        /*0002*/ 	.short	(.L_8 - .L_7)
.L_7:
        /*0004*/ 	.word	0x00000082


	//----- nvinfo : EIATTR_KPARAM_INFO
	.align		4
.L_8:
        /*0008*/ 	.byte	0x04, 0x17
        /*000a*/ 	.short	(.L_10 - .L_9)
.L_9:
        /*000c*/ 	.word	0x00000000
        /*0010*/ 	.short	0x0003
        /*0012*/ 	.short	0x0014
        /*0014*/ 	.byte	0x00, 0xf0, 0x11, 0x00


	//----- nvinfo : EIATTR_KPARAM_INFO
	.align		4
.L_10:
        /*0018*/ 	.byte	0x04, 0x17
        /*001a*/ 	.short	(.L_12 - .L_11)
.L_11:
        /*001c*/ 	.word	0x00000000
        /*0020*/ 	.short	0x0002
        /*0022*/ 	.short	0x0010
        /*0024*/ 	.byte	0x00, 0xf0, 0x11, 0x00


	//----- nvinfo : EIATTR_KPARAM_INFO
	.align		4
.L_12:
        /*0028*/ 	.byte	0x04, 0x17
        /*002a*/ 	.short	(.L_14 - .L_13)
.L_13:
        /*002c*/ 	.word	0x00000000
        /*0030*/ 	.short	0x0001
        /*0032*/ 	.short	0x0008
        /*0034*/ 	.byte	0x00, 0xf5, 0x21, 0x00


	//----- nvinfo : EIATTR_KPARAM_INFO
	.align		4
.L_14:
        /*0038*/ 	.byte	0x04, 0x17
        /*003a*/ 	.short	(.L_16 - .L_15)
.L_15:
        /*003c*/ 	.word	0x00000000
        /*0040*/ 	.short	0x0000
        /*0042*/ 	.short	0x0000
        /*0044*/ 	.byte	0x00, 0xf5, 0x21, 0x00


	//----- nvinfo : EIATTR_SPARSE_MMA_MASK
	.align		4
.L_16:
        /*0048*/ 	.byte	0x03, 0x50
        /*004a*/ 	.short	0x0000


	//----- nvinfo : EIATTR_MAXREG_COUNT
	.align		4
        /*004c*/ 	.byte	0x03, 0x1b
        /*004e*/ 	.short	0x00ff


	//----- nvinfo : EIATTR_NUM_BARRIERS
	.align		4
        /*0050*/ 	.byte	0x02, 0x4c
        /*0052*/ 	.byte	0x01
	.zero		1


	//----- nvinfo : EIATTR_MERCURY_ISA_VERSION
	.align		4
        /*0054*/ 	.byte	0x03, 0x5f
        /*0056*/ 	.short	0x0101


	//----- nvinfo : EIATTR_VRC_CTA_INIT_COUNT
	.align		4
        /*0058*/ 	.byte	0x02, 0x4a
	.zero		1
	.zero		1


	//----- nvinfo : EIATTR_EXIT_INSTR_OFFSETS
	.align		4
        /*005c*/ 	.byte	0x04, 0x1c
        /*005e*/ 	.short	(.L_18 - .L_17)


	//   ....[0]....
.L_17:
        /*0060*/ 	.word	0x000001d0


	//   ....[1]....
        /*0064*/ 	.word	0x00000580


	//   ....[2]....
        /*0068*/ 	.word	0x000005d0


	//----- nvinfo : EIATTR_CBANK_PARAM_SIZE
	.align		4
.L_18:
        /*006c*/ 	.byte	0x03, 0x19
        /*006e*/ 	.short	0x0018


	//----- nvinfo : EIATTR_PARAM_CBANK
	.align		4
        /*0070*/ 	.byte	0x04, 0x0a
        /*0072*/ 	.short	(.L_20 - .L_19)
	.align		4
.L_19:
        /*0074*/ 	.word	index@(.nv.constant0._Z24convolution_tiled_kernelPfS_ii)
        /*0078*/ 	.short	0x0380
        /*007a*/ 	.short	0x0018


	//----- nvinfo : EIATTR_SW_WAR
	.align		4
.L_20:
        /*007c*/ 	.byte	0x04, 0x36
        /*007e*/ 	.short	(.L_22 - .L_21)
.L_21:
        /*0080*/ 	.word	0x00000008
.L_22:


//--------------------- .nv.callgraph             --------------------------
	.section	.nv.callgraph,"",@"SHT_CUDA_CALLGRAPH"
	.align	4
	.sectionentsize	8
	.align		4
        /*0000*/ 	.word	0x00000000
	.align		4
        /*0004*/ 	.word	0xffffffff
	.align		4
        /*0008*/ 	.word	0x00000000
	.align		4
        /*000c*/ 	.word	0xfffffffe
	.align		4
        /*0010*/ 	.word	0x00000000
	.align		4
        /*0014*/ 	.word	0xfffffffd
	.align		4
        /*0018*/ 	.word	0x00000000
	.align		4
        /*001c*/ 	.word	0xfffffffc


//--------------------- .nv.constant3             --------------------------
	.section	.nv.constant3,"a",@progbits
	.align	4
.nv.constant3:
	.type		F_c,@object
	.size		F_c,(.L_0 - F_c)
F_c:
	.zero		100
.L_0:


//--------------------- .text._Z24convolution_tiled_kernelPfS_ii --------------------------
	.section	.text._Z24convolution_tiled_kernelPfS_ii,"ax",@progbits
	.align	128
        .global         _Z24convolution_tiled_kernelPfS_ii
        .type           _Z24convolution_tiled_kernelPfS_ii,@function
        .size           _Z24convolution_tiled_kernelPfS_ii,(.L_x_1 - _Z24convolution_tiled_kernelPfS_ii)
        .other          _Z24convolution_tiled_kernelPfS_ii,@"STO_CUDA_ENTRY STV_DEFAULT"
_Z24convolution_tiled_kernelPfS_ii:
.text._Z24convolution_tiled_kernelPfS_ii:
[----:B------:R-:W-:Y:S01]  /*0000*/  LDC R1, c[0x0][0x37c] ;  /* 0x0000df00ff017b82 */ /* 0x000fe20000000800 */
[----:B------:R-:W0:Y:S01]  /*0010*/  S2R R11, SR_TID.Y ;  /* 0x00000000000b7919 */ /* 0x000e220000002200 */
[----:B------:R-:W1:Y:S01]  /*0020*/  LDCU.64 UR8, c[0x0][0x390] ;  /* 0x00007200ff0877ac */ /* 0x000e620008000a00 */
[----:B------:R-:W0:Y:S01]  /*0030*/  S2R R4, SR_CTAID.Y ;  /* 0x0000000000047919 */ /* 0x000e220000002600 */
[----:B------:R-:W2:Y:S01]  /*0040*/  LDCU.64 UR6, c[0x0][0x358] ;  /* 0x00006b00ff0677ac */ /* 0x000ea20008000a00 */
[----:B------:R-:W3:Y:S01]  /*0050*/  S2R R9, SR_TID.X ;  /* 0x0000000000097919 */ /* 0x000ee20000002100 */
[----:B------:R-:W4:Y:S01]  /*0060*/  S2R R3, SR_CTAID.X ;  /* 0x0000000000037919 */ /* 0x000f220000002500 */
[----:B0-----:R-:W-:Y:S01]  /*0070*/  IMAD R4, R4, 0xc, R11 ;  /* 0x0000000c04047824 */ /* 0x001fe200078e020b */
[----:B---3--:R-:W-:-:S04]  /*0080*/  IADD3 R0, PT, PT, R9, -0x2, RZ ;  /* 0xfffffffe09007810 */ /* 0x008fc80007ffe0ff */
[----:B------:R-:W-:Y:S01]  /*0090*/  IADD3 R2, PT, PT, R4, -0x2, RZ ;  /* 0xfffffffe04027810 */ /* 0x000fe20007ffe0ff */
[----:B----4-:R-:W-:-:S03]  /*00a0*/  IMAD R3, R3, 0xc, R0 ;  /* 0x0000000c03037824 */ /* 0x010fc600078e0200 */
[----:B-1----:R-:W-:-:S04]  /*00b0*/  ISETP.GE.AND P0, PT, R2, UR9, PT ;  /* 0x0000000902007c0c */ /* 0x002fc8000bf06270 */
[----:B------:R-:W-:-:S04]  /*00c0*/  ISETP.LT.U32.OR P1, PT, R4, 0x2, P0 ;  /* 0x000000020400780c */ /* 0x000fc80000721470 */
[----:B------:R-:W-:-:S04]  /*00d0*/  ISETP.LT.OR P1, PT, R3, RZ, P1 ;  /* 0x000000ff0300720c */ /* 0x000fc80000f21670 */
[----:B------:R-:W-:-:S13]  /*00e0*/  ISETP.GE.OR P1, PT, R3, UR8, P1 ;  /* 0x0000000803007c0c */ /* 0x000fda0008f26670 */
[----:B------:R-:W0:Y:S01]  /*00f0*/  @!P1 LDC.64 R6, c[0x0][0x380] ;  /* 0x0000e000ff069b82 */ /* 0x000e220000000a00 */
[----:B------:R-:W-:-:S04]  /*0100*/  @!P1 IMAD R5, R2, UR8, R3 ;  /* 0x0000000802059c24 */ /* 0x000fc8000f8e0203 */
[----:B0-----:R-:W-:-:S06]  /*0110*/  @!P1 IMAD.WIDE R6, R5, 0x4, R6 ;  /* 0x0000000405069825 */ /* 0x001fcc00078e0206 */
[----:B--2---:R-:W2:Y:S01]  /*0120*/  @!P1 LDG.E R7, desc[UR6][R6.64] ;  /* 0x0000000606079981 */ /* 0x004ea2000c1e1900 */
[----:B------:R-:W0:Y:S01]  /*0130*/  S2UR UR5, SR_CgaCtaId ;  /* 0x00000000000579c3 */ /* 0x000e220000008800 */
[----:B------:R-:W-:Y:S01]  /*0140*/  UMOV UR4, 0x400 ;  /* 0x0000040000047882 */ /* 0x000fe20000000000 */
[----:B------:R-:W-:-:S04]  /*0150*/  VIADDMNMX.U32 R0, R11, 0xfffffffe, R0, !PT ;  /* 0xfffffffe0b007846 */ /* 0x000fc80007800000 */
[----:B------:R-:W-:Y:S01]  /*0160*/  ISETP.GT.U32.AND P2, PT, R0, 0xb, PT ;  /* 0x0000000b0000780c */ /* 0x000fe20003f44070 */
[----:B0-----:R-:W-:-:S06]  /*0170*/  ULEA UR4, UR5, UR4, 0x18 ;  /* 0x0000000405047291 */ /* 0x001fcc000f8ec0ff */
[----:B------:R-:W-:-:S04]  /*0180*/  LEA R4, R11, UR4, 0x6 ;  /* 0x000000040b047c11 */ /* 0x000fc8000f8e30ff */
[----:B------:R-:W-:-:S05]  /*0190*/  LEA R4, R9, R4, 0x2 ;  /* 0x0000000409047211 */ /* 0x000fca00078e10ff */
[----:B--2---:R0:W-:Y:S04]  /*01a0*/  @!P1 STS [R4], R7 ;  /* 0x0000000704009388 */ /* 0x0041e80000000800 */
[----:B------:R0:W-:Y:S01]  /*01b0*/  @P1 STS [R4], RZ ;  /* 0x000000ff04001388 */ /* 0x0001e20000000800 */
[----:B------:R-:W-:Y:S06]  /*01c0*/  BAR.SYNC.DEFER_BLOCKING 0x0 ;  /* 0x0000000000007b1d */ /* 0x000fec0000010000 */
[----:B------:R-:W-:Y:S05]  /*01d0*/  @P2 EXIT ;  /* 0x000000000000294d */ /* 0x000fea0003800000 */
[----:B------:R-:W1:Y:S01]  /*01e0*/  LDS R0, [R4+-0x88] ;  /* 0xffff780004007984 */ /* 0x000e620000000800 */
[----:B------:R-:W1:Y:S01]  /*01f0*/  LDCU.128 UR12, c[0x3][URZ] ;  /* 0x00c00000ff0c77ac */ /* 0x000e620008000c00 */
[----:B------:R-:W-:Y:S02]  /*0200*/  ISETP.GE.OR P0, PT, R3, UR8, P0 ;  /* 0x0000000803007c0c */ /* 0x000fe40008706670 */
[----:B0-----:R-:W0:Y:S01]  /*0210*/  LDS R7, [R4+-0x84] ;  /* 0xffff7c0004077984 */ /* 0x001e220000000800 */
[----:B------:R-:W2:Y:S03]  /*0220*/  LDCU.128 UR16, c[0x3][0x10] ;  /* 0x00c00200ff1077ac */ /* 0x000ea60008000c00 */
[----:B------:R-:W3:Y:S01]  /*0230*/  LDS R8, [R4+-0x80] ;  /* 0xffff800004087984 */ /* 0x000ee20000000800 */
[----:B------:R-:W4:Y:S03]  /*0240*/  LDCU UR4, c[0x3][0x60] ;  /* 0x00c00c00ff0477ac */ /* 0x000f260008000800 */
[----:B------:R-:W5:Y:S04]  /*0250*/  LDS R9, [R4+-0x7c] ;  /* 0xffff840004097984 */ /* 0x000f680000000800 */
[----:B------:R-:W2:Y:S04]  /*0260*/  LDS R10, [R4+-0x78] ;  /* 0xffff8800040a7984 */ /* 0x000ea80000000800 */
[----:B------:R-:W4:Y:S04]  /*0270*/  LDS R11, [R4+-0x48] ;  /* 0xffffb800040b7984 */ /* 0x000f280000000800 */
[----:B------:R-:W4:Y:S04]  /*0280*/  LDS R12, [R4+-0x44] ;  /* 0xffffbc00040c7984 */ /* 0x000f280000000800 */
[----:B------:R-:W4:Y:S04]  /*0290*/  LDS R13, [R4+-0x40] ;  /* 0xffffc000040d7984 */ /* 0x000f280000000800 */
[----:B------:R-:W4:Y:S04]  /*02a0*/  LDS R14, [R4+-0x3c] ;  /* 0xffffc400040e7984 */ /* 0x000f280000000800 */
[----:B------:R-:W4:Y:S01]  /*02b0*/  LDS R5, [R4+-0x38] ;  /* 0xffffc80004057984 */ /* 0x000f220000000800 */
[----:B-1----:R-:W-:-:S03]  /*02c0*/  FFMA R6, R0, UR12, RZ ;  /* 0x0000000c00067c23 */ /* 0x002fc600080000ff */
[----:B------:R-:W-:Y:S01]  /*02d0*/  LDS R16, [R4+0x44] ;  /* 0x0000440004107984 */ /* 0x000fe20000000800 */
[----:B0-----:R-:W-:-:S03]  /*02e0*/  FFMA R7, R7, UR13, R6 ;  /* 0x0000000d07077c23 */ /* 0x001fc60008000006 */
[----:B------:R-:W0:Y:S01]  /*02f0*/  LDS R0, [R4+-0x8] ;  /* 0xfffff80004007984 */ /* 0x000e220000000800 */
[----:B---3--:R-:W-:-:S03]  /*0300*/  FFMA R8, R8, UR14, R7 ;  /* 0x0000000e08087c23 */ /* 0x008fc60008000007 */
[----:B------:R-:W1:Y:S01]  /*0310*/  LDS R6, [R4+-0x4] ;  /* 0xfffffc0004067984 */ /* 0x000e620000000800 */
[----:B-----5:R-:W-:-:S03]  /*0320*/  FFMA R9, R9, UR15, R8 ;  /* 0x0000000f09097c23 */ /* 0x020fc60008000008 */
[----:B------:R-:W3:Y:S01]  /*0330*/  LDS R7, [R4] ;  /* 0x0000000004077984 */ /* 0x000ee20000000800 */
[----:B------:R-:W5:Y:S01]  /*0340*/  LDCU.128 UR12, c[0x3][0x20] ;  /* 0x00c00400ff0c77ac */ /* 0x000f620008000c00 */
[----:B--2---:R-:W-:Y:S02]  /*0350*/  FFMA R10, R10, UR16, R9 ;  /* 0x000000100a0a7c23 */ /* 0x004fe40008000009 */
[----:B------:R-:W2:Y:S02]  /*0360*/  LDS R8, [R4+0x4] ;  /* 0x0000040004087984 */ /* 0x000ea40000000800 */
[----:B----4-:R-:W-:Y:S02]  /*0370*/  FFMA R11, R11, UR17, R10 ;  /* 0x000000110b0b7c23 */ /* 0x010fe4000800000a */
[----:B------:R-:W4:Y:S02]  /*0380*/  LDS R9, [R4+0x8] ;  /* 0x0000080004097984 */ /* 0x000f240000000800 */
[----:B------:R-:W-:-:S02]  /*0390*/  FFMA R12, R12, UR18, R11 ;  /* 0x000000120c0c7c23 */ /* 0x000fc4000800000b */
[----:B------:R-:W4:Y:S02]  /*03a0*/  LDS R10, [R4+0x38] ;  /* 0x00003800040a7984 */ /* 0x000f240000000800 */
[----:B------:R-:W-:Y:S02]  /*03b0*/  FFMA R13, R13, UR19, R12 ;  /* 0x000000130d0d7c23 */ /* 0x000fe4000800000c */
[----:B------:R-:W4:Y:S01]  /*03c0*/  LDS R11, [R4+0x3c] ;  /* 0x00003c00040b7984 */ /* 0x000f220000000800 */
[----:B------:R-:W3:Y:S01]  /*03d0*/  LDCU.128 UR16, c[0x3][0x30] ;  /* 0x00c00600ff1077ac */ /* 0x000ee20008000c00 */
[----:B-----5:R-:W-:Y:S02]  /*03e0*/  FFMA R14, R14, UR12, R13 ;  /* 0x0000000c0e0e7c23 */ /* 0x020fe4000800000d */
[----:B------:R-:W5:Y:S02]  /*03f0*/  LDS R12, [R4+0x40] ;  /* 0x00004000040c7984 */ /* 0x000f640000000800 */
[----:B------:R-:W-:-:S02]  /*0400*/  FFMA R5, R5, UR13, R14 ;  /* 0x0000000d05057c23 */ /* 0x000fc4000800000e */
[----:B------:R-:W-:Y:S04]  /*0410*/  LDS R13, [R4+0x80] ;  /* 0x00008000040d7984 */ /* 0x000fe80000000800 */
[----:B------:R-:W5:Y:S01]  /*0420*/  LDS R14, [R4+0x48] ;  /* 0x00004800040e7984 */ /* 0x000f620000000800 */
[----:B0-----:R-:W-:-:S03]  /*0430*/  FFMA R5, R0, UR14, R5 ;  /* 0x0000000e00057c23 */ /* 0x001fc60008000005 */
[----:B------:R-:W-:Y:S01]  /*0440*/  LDS R15, [R4+0x88] ;  /* 0x00008800040f7984 */ /* 0x000fe20000000800 */
[----:B-1----:R-:W-:-:S03]  /*0450*/  FFMA R6, R6, UR15, R5 ;  /* 0x0000000f06067c23 */ /* 0x002fc60008000005 */
[----:B------:R-:W0:Y:S01]  /*0460*/  LDS R0, [R4+0x78] ;  /* 0x0000780004007984 */ /* 0x000e220000000800 */
[----:B------:R-:W1:Y:S01]  /*0470*/  LDCU.128 UR12, c[0x3][0x40] ;  /* 0x00c00800ff0c77ac */ /* 0x000e620008000c00 */
[----:B---3--:R-:W-:Y:S02]  /*0480*/  FFMA R7, R7, UR16, R6 ;  /* 0x0000001007077c23 */ /* 0x008fe40008000006 */
[----:B------:R-:W3:Y:S02]  /*0490*/  LDS R5, [R4+0x7c] ;  /* 0x00007c0004057984 */ /* 0x000ee40000000800 */
[----:B--2---:R-:W-:Y:S02]  /*04a0*/  FFMA R8, R8, UR17, R7 ;  /* 0x0000001108087c23 */ /* 0x004fe40008000007 */
[----:B------:R-:W2:Y:S02]  /*04b0*/  LDS R7, [R4+0x84] ;  /* 0x0000840004077984 */ /* 0x000ea40000000800 */
[----:B----4-:R-:W-:-:S04]  /*04c0*/  FFMA R9, R9, UR18, R8 ;  /* 0x0000001209097c23 */ /* 0x010fc80008000008 */
[----:B------:R-:W-:Y:S01]  /*04d0*/  FFMA R10, R10, UR19, R9 ;  /* 0x000000130a0a7c23 */ /* 0x000fe20008000009 */
[----:B------:R-:W0:Y:S03]  /*04e0*/  LDCU.128 UR16, c[0x3][0x50] ;  /* 0x00c00a00ff1077ac */ /* 0x000e260008000c00 */
[----:B-1----:R-:W-:-:S04]  /*04f0*/  FFMA R11, R11, UR12, R10 ;  /* 0x0000000c0b0b7c23 */ /* 0x002fc8000800000a */
[----:B-----5:R-:W-:-:S04]  /*0500*/  FFMA R11, R12, UR13, R11 ;  /* 0x0000000d0c0b7c23 */ /* 0x020fc8000800000b */
[----:B------:R-:W-:-:S04]  /*0510*/  FFMA R11, R16, UR14, R11 ;  /* 0x0000000e100b7c23 */ /* 0x000fc8000800000b */
[----:B------:R-:W-:-:S04]  /*0520*/  FFMA R11, R14, UR15, R11 ;  /* 0x0000000f0e0b7c23 */ /* 0x000fc8000800000b */
[----:B0-----:R-:W-:-:S04]  /*0530*/  FFMA R0, R0, UR16, R11 ;  /* 0x0000001000007c23 */ /* 0x001fc8000800000b */
[----:B---3--:R-:W-:-:S04]  /*0540*/  FFMA R0, R5, UR17, R0 ;  /* 0x0000001105007c23 */ /* 0x008fc80008000000 */
[----:B------:R-:W-:-:S04]  /*0550*/  FFMA R0, R13, UR18, R0 ;  /* 0x000000120d007c23 */ /* 0x000fc80008000000 */
[----:B--2---:R-:W-:-:S04]  /*0560*/  FFMA R0, R7, UR19, R0 ;  /* 0x0000001307007c23 */ /* 0x004fc80008000000 */
[----:B------:R-:W-:Y:S01]  /*0570*/  FFMA R15, R15, UR4, R0 ;  /* 0x000000040f0f7c23 */ /* 0x000fe20008000000 */
[----:B------:R-:W-:Y:S06]  /*0580*/  @P0 EXIT ;  /* 0x000000000000094d */ /* 0x000fec0003800000 */
[----:B------:R-:W0:Y:S01]  /*0590*/  LDC.64 R4, c[0x0][0x388] ;  /* 0x0000e200ff047b82 */ /* 0x000e220000000a00 */
[----:B------:R-:W-:-:S04]  /*05a0*/  IMAD R3, R2, UR8, R3 ;  /* 0x0000000802037c24 */ /* 0x000fc8000f8e0203 */
[----:B0-----:R-:W-:-:S05]  /*05b0*/  IMAD.WIDE R2, R3, 0x4, R4 ;  /* 0x0000000403027825 */ /* 0x001fca00078e0204 */
[----:B------:R-:W-:Y:S01]  /*05c0*/  STG.E desc[UR6][R2.64], R15 ;  /* 0x0000000f02007986 */ /* 0x000fe2000c101906 */
[----:B------:R-:W-:Y:S05]  /*05d0*/  EXIT ;  /* 0x000000000000794d */ /* 0x000fea0003800000 */
.L_x_0:
[----:B------:R-:W-:-:S00]  /*05e0*/  BRA `(.L_x_0) ;  /* 0xfffffffc00fc7947 */ /* 0x000fc0000383ffff */
[----:B------:R-:W-:-:S00]  /*05f0*/  NOP ;  /* 0x0000000000007918 */ /* 0x000fc00000000000 */
        /* <DEDUP_REMOVED lines=8> */
.L_x_1:


//--------------------- .nv.shared._Z24convolution_tiled_kernelPfS_ii --------------------------
	.section	.nv.shared._Z24convolution_tiled_kernelPfS_ii,"aw",@nobits
	.sectionflags	@""
	.align	4
.nv.shared._Z24convolution_tiled_kernelPfS_ii:
	.zero		2048


//--------------------- .nv.shared.reserved.0     --------------------------
	.section	.nv.shared.reserved.0,"aw",@nobits
	.weak		__nv_reservedSMEM_offset_0_alias
	.size		__nv_reservedSMEM_offset_0_alias, 0, 64
	.other		__nv_reservedSMEM_offset_0_alias,@"STO_CUDA_RESERVED_SHARED STV_DEFAULT"
__nv_reservedSMEM_offset_0_alias:
	.zero		0
	.zero		64


//--------------------- .nv.constant0._Z24convolution_tiled_kernelPfS_ii --------------------------
	.section	.nv.constant0._Z24convolution_tiled_kernelPfS_ii,"a",@progbits
	.sectionflags	@""
	.align	4
.nv.constant0._Z24convolution_tiled_kernelPfS_ii:
	.zero		920


//--------------------- SYMBOLS --------------------------

	.type		.nv.reservedSmem.offset0,@object
	.size		.nv.reservedSmem.offset0,0x4
	.type		.nv.reservedSmem.cap,@object
	.size		.nv.reservedSmem.cap,0x4
